	.headerflags	@"EF_CUDA_TEXMODE_UNIFIED EF_CUDA_64BIT_ADDRESS EF_CUDA_ACCELERATORS EF_CUDA_SM90 EF_CUDA_VIRTUAL_SM(EF_CUDA_SM90)"
	.elftype	@"ET_EXEC"


//--------------------- .nv.info                  --------------------------
	.section	.nv.info,"",@"SHT_CUDA_INFO"
	.align	4


	//----- nvinfo : EIATTR_REGCOUNT
	.align		4
        /*0000*/ 	.byte	0x04, 0x2f
        /*0002*/ 	.short	(.L_1 - .L_0)
	.align		4
.L_0:
        /*0004*/ 	.word	index@(triton_poi_fused__to_copy_arange_clamp_mul_sub_38)
        /*0008*/ 	.word	0x0000000a


	//----- nvinfo : EIATTR_MIN_STACK_SIZE
	.align		4
.L_1:
        /*000c*/ 	.byte	0x04, 0x12
        /*000e*/ 	.short	(.L_3 - .L_2)
	.align		4
.L_2:
        /*0010*/ 	.word	index@(triton_poi_fused__to_copy_arange_clamp_mul_sub_38)
        /*0014*/ 	.word	0x00000000


	//----- nvinfo : EIATTR_FRAME_SIZE
	.align		4
.L_3:
        /*0018*/ 	.byte	0x04, 0x11
        /*001a*/ 	.short	(.L_5 - .L_4)
	.align		4
.L_4:
        /*001c*/ 	.word	index@(triton_poi_fused__to_copy_arange_clamp_mul_sub_38)
        /*0020*/ 	.word	0x00000000


	//----- nvinfo : EIATTR_MIN_STACK_SIZE
	.align		4
.L_5:
        /*0024*/ 	.byte	0x04, 0x12
        /*0026*/ 	.short	(.L_7 - .L_6)
	.align		4
.L_6:
        /*0028*/ 	.word	index@(triton_poi_fused__to_copy_arange_clamp_mul_sub_38)
        /*002c*/ 	.word	0x00000000
.L_7:


//--------------------- .nv.info.triton_poi_fused__to_copy_arange_clamp_mul_sub_38 --------------------------
	.section	.nv.info.triton_poi_fused__to_copy_arange_clamp_mul_sub_38,"",@"SHT_CUDA_INFO"
	.sectionflags	@""
	.align	4


	//----- nvinfo : EIATTR_CUDA_API_VERSION
	.align		4
        /*0000*/ 	.byte	0x04, 0x37
        /*0002*/ 	.short	(.L_9 - .L_8)
.L_8:
        /*0004*/ 	.word	0x0000007c


	//----- nvinfo : EIATTR_KPARAM_INFO
	.align		4
.L_9:
        /*0008*/ 	.byte	0x04, 0x17
        /*000a*/ 	.short	(.L_11 - .L_10)
.L_10:
        /*000c*/ 	.word	0x00000000
        /*0010*/ 	.short	0x0001
        /*0012*/ 	.short	0x0008
        /*0014*/ 	.byte	0x00, 0xf0, 0x11, 0x00


	//----- nvinfo : EIATTR_KPARAM_INFO
	.align		4
.L_11:
        /*0018*/ 	.byte	0x04, 0x17
        /*001a*/ 	.short	(.L_13 - .L_12)
.L_12:
        /*001c*/ 	.word	0x00000000
        /*0020*/ 	.short	0x0000
        /*0022*/ 	.short	0x0000
        /*0024*/ 	.byte	0x00, 0xf4, 0x21, 0x00


	//----- nvinfo : EIATTR_SPARSE_MMA_MASK
	.align		4
.L_13:
        /*0028*/ 	.byte	0x03, 0x50
        /*002a*/ 	.short	0x0000


	//----- nvinfo : EIATTR_MAXREG_COUNT
	.align		4
        /*002c*/ 	.byte	0x03, 0x1b
        /*002e*/ 	.short	0x00ff


	//----- nvinfo : EIATTR_EXIT_INSTR_OFFSETS
	.align		4
        /*0030*/ 	.byte	0x04, 0x1c
        /*0032*/ 	.short	(.L_15 - .L_14)


	//   ....[0]....
.L_14:
        /*0034*/ 	.word	0x000000f0


	//   ....[1]....
        /*0038*/ 	.word	0x00000120


	//----- nvinfo : EIATTR_REQNTID
	.align		4
.L_15:
        /*003c*/ 	.byte	0x04, 0x10
        /*003e*/ 	.short	(.L_17 - .L_16)
.L_16:
        /*0040*/ 	.word	0x00000020
        /*0044*/ 	.word	0x00000001
        /*0048*/ 	.word	0x00000001


	//----- nvinfo : EIATTR_CBANK_PARAM_SIZE
	.align		4
.L_17:
        /*004c*/ 	.byte	0x03, 0x19
        /*004e*/ 	.short	0x000c


	//----- nvinfo : EIATTR_PARAM_CBANK
	.align		4
        /*0050*/ 	.byte	0x04, 0x0a
        /*0052*/ 	.short	(.L_19 - .L_18)
	.align		4
.L_18:
        /*0054*/ 	.word	index@(.nv.constant0.triton_poi_fused__to_copy_arange_clamp_mul_sub_38)
        /*0058*/ 	.short	0x0210
        /*005a*/ 	.short	0x000c


	//----- nvinfo : EIATTR_SW_WAR
	.align		4
.L_19:
        /*005c*/ 	.byte	0x04, 0x36
        /*005e*/ 	.short	(.L_21 - .L_20)
.L_20:
        /*0060*/ 	.word	0x00000008
.L_21:


//--------------------- .nv.callgraph             --------------------------
	.section	.nv.callgraph,"",@"SHT_CUDA_CALLGRAPH"
	.align	4
	.sectionentsize	8
	.align		4
        /*0000*/ 	.word	0x00000000
	.align		4
        /*0004*/ 	.word	0xffffffff
	.align		4
        /*0008*/ 	.word	0x00000000
	.align		4
        /*000c*/ 	.word	0xfffffffe
	.align		4
        /*0010*/ 	.word	0x00000000
	.align		4
        /*0014*/ 	.word	0xfffffffd
	.align		4
        /*0018*/ 	.word	0x00000000
	.align		4
        /*001c*/ 	.word	0xfffffffc


//--------------------- .text.triton_poi_fused__to_copy_arange_clamp_mul_sub_38 --------------------------
	.section	.text.triton_poi_fused__to_copy_arange_clamp_mul_sub_38,"ax",@progbits
	.align	128
        .global         triton_poi_fused__to_copy_arange_clamp_mul_sub_38
        .type           triton_poi_fused__to_copy_arange_clamp_mul_sub_38,@function
        .size           triton_poi_fused__to_copy_arange_clamp_mul_sub_38,(.L_x_1 - triton_poi_fused__to_copy_arange_clamp_mul_sub_38)
        .other          triton_poi_fused__to_copy_arange_clamp_mul_sub_38,@"STO_CUDA_ENTRY STV_DEFAULT"
triton_poi_fused__to_copy_arange_clamp_mul_sub_38:
.text.triton_poi_fused__to_copy_arange_clamp_mul_sub_38:
[----:B------:R-:W0:Y:S02]  /*0000*/  LDC R1, c[0x0][0x28] ;  /* 0x00000a00ff017b82 */ /* 0x000e240000000800 */
[----:B------:R-:W1:Y:S01]  /*0010*/  S2R R6, SR_TID.X ;  /* 0x0000000000067919 */ /* 0x000e620000002100 */
[----:B------:R-:W2:Y:S01]  /*0020*/  LDC.64 R2, c[0x0][0x210] ;  /* 0x00008400ff027b82 */ /* 0x000ea20000000a00 */
[----:B------:R-:W3:Y:S01]  /*0030*/  S2R R5, SR_CTAID.X ;  /* 0x0000000000057919 */ /* 0x000ee20000002500 */
[C---:B-1----:R-:W-:Y:S02]  /*0040*/  LOP3.LUT R0, R6.reuse, 0x7, RZ, 0xc0, !PT ;  /* 0x0000000706007812 */ /* 0x042fe400078ec0ff */
[----:B------:R-:W-:-:S03]  /*0050*/  LOP3.LUT P0, RZ, R6, 0x18, RZ, 0xc0, !PT ;  /* 0x0000001806ff7812 */ /* 0x000fc6000780c0ff */
[----:B---3--:R-:W-:-:S04]  /*0060*/  IMAD R5, R5, 0x8, R0 ;  /* 0x0000000805057824 */ /* 0x008fc800078e0200 */
[C---:B--2---:R-:W-:Y:S01]  /*0070*/  IMAD.WIDE R2, R5.reuse, 0x4, R2 ;  /* 0x0000000405027825 */ /* 0x044fe200078e0202 */
[----:B------:R-:W-:Y:S02]  /*0080*/  I2FP.F32.S32 R0, R5 ;  /* 0x0000000500007245 */ /* 0x000fe40000201400 */
[----:B------:R-:W-:-:S03]  /*0090*/  ISETP.LT.AND P0, PT, R5, 0x8, !P0 ;  /* 0x000000080500780c */ /* 0x000fc60004701270 */
[----:B------:R-:W-:-:S05]  /*00a0*/  FMUL R0, R0, 0.42857143282890319824 ;  /* 0x3edb6db700007820 */ /* 0x000fca0000400000 */
[----:B------:R-:W-:-:S04]  /*00b0*/  FMNMX R0, RZ, R0, !PT ;  /* 0x00000000ff007209 */ /* 0x000fc80007800000 */
[----:B------:R-:W1:Y:S02]  /*00c0*/  F2I.TRUNC.NTZ R4, R0 ;  /* 0x0000000000047305 */ /* 0x000e64000020f100 */
[----:B-1----:R-:W-:-:S05]  /*00d0*/  I2FP.F32.S32 R7, R4 ;  /* 0x0000000400077245 */ /* 0x002fca0000201400 */
[----:B------:R-:W-:Y:S01]  /*00e0*/  FADD.SAT R7, R0, -R7 ;  /* 0x8000000700077221 */ /* 0x000fe20000002000 */
[----:B------:R-:W-:Y:S06]  /*00f0*/  @!P0 EXIT ;  /* 0x000000000000894d */ /* 0x000fec0003800000 */
[----:B------:R-:W-:Y:S02]  /*0100*/  ULDC.64 UR4, c[0x0][0x208] ;  /* 0x0000820000047ab9 */ /* 0x000fe40000000a00 */
[----:B------:R-:W-:Y:S01]  /*0110*/  STG.E desc[UR4][R2.64], R7 ;  /* 0x0000000702007986 */ /* 0x000fe2000c101904 */
[----:B------:R-:W-:Y:S05]  /*0120*/  EXIT ;  /* 0x000000000000794d */ /* 0x000fea0003800000 */
.L_x_0:
[----:B------:R-:W-:-:S00]  /*0130*/  BRA `(.L_x_0) ;  /* 0xfffffffc00fc7947 */ /* 0x000fc0000383ffff */
[----:B------:R-:W-:-:S00]  /*0140*/  NOP ;  /* 0x0000000000007918 */ /* 0x000fc00000000000 */
        /* <DEDUP_REMOVED lines=11> */
.L_x_1:


//--------------------- .nv.constant0.triton_poi_fused__to_copy_arange_clamp_mul_sub_38 --------------------------
	.section	.nv.constant0.triton_poi_fused__to_copy_arange_clamp_mul_sub_38,"a",@progbits
	.sectionflags	@""
	.align	4
.nv.constant0.triton_poi_fused__to_copy_arange_clamp_mul_sub_38:
	.zero		540
